//
// Generated by NVIDIA NVVM Compiler
//
// Compiler Build ID: CL-36424714
// Cuda compilation tools, release 13.0, V13.0.88
// Based on NVVM 20.0.0
//

.version 9.0
.target sm_100
.address_size 64

	// .globl	_Z17addMatricesKernelPfS_S_jj

.visible .entry _Z17addMatricesKernelPfS_S_jj(
	.param .u64 .ptr .align 1 _Z17addMatricesKernelPfS_S_jj_param_0,
	.param .u64 .ptr .align 1 _Z17addMatricesKernelPfS_S_jj_param_1,
	.param .u64 .ptr .align 1 _Z17addMatricesKernelPfS_S_jj_param_2,
	.param .u32 _Z17addMatricesKernelPfS_S_jj_param_3,
	.param .u32 _Z17addMatricesKernelPfS_S_jj_param_4
)
{
	.reg .b32 	%r<11>;
	.reg .b32 	%f<4>;
	.reg .b64 	%rd<11>;

	ld.param.u64 	%rd1, [_Z17addMatricesKernelPfS_S_jj_param_0];
	ld.param.u64 	%rd2, [_Z17addMatricesKernelPfS_S_jj_param_1];
	ld.param.u64 	%rd3, [_Z17addMatricesKernelPfS_S_jj_param_2];
	ld.param.u32 	%r1, [_Z17addMatricesKernelPfS_S_jj_param_3];
	cvta.to.global.u64 	%rd4, %rd1;
	cvta.to.global.u64 	%rd5, %rd3;
	cvta.to.global.u64 	%rd6, %rd2;
	mov.u32 	%r2, %ctaid.x;
	mov.u32 	%r3, %ntid.x;
	mov.u32 	%r4, %tid.x;
	mad.lo.s32 	%r5, %r2, %r3, %r4;
	mov.u32 	%r6, %ctaid.y;
	mov.u32 	%r7, %ntid.y;
	mov.u32 	%r8, %tid.y;
	mad.lo.s32 	%r9, %r6, %r7, %r8;
	mad.lo.s32 	%r10, %r1, %r9, %r5;
	mul.wide.u32 	%rd7, %r10, 4;
	add.s64 	%rd8, %rd6, %rd7;
	ld.global.f32 	%f1, [%rd8];
	add.s64 	%rd9, %rd5, %rd7;
	ld.global.f32 	%f2, [%rd9];
	add.f32 	%f3, %f1, %f2;
	add.s64 	%rd10, %rd4, %rd7;
	st.global.f32 	[%rd10], %f3;
	ret;

}


// ===== COMPILED SASS (sm_100) =====

	.target	sm_100

	.elftype	@"ET_EXEC"


//--------------------- .note.nv.tkinfo           --------------------------
	.section	.note.nv.tkinfo,"",@"SHT_NOTE"
	.sectionflags	@"SHF_NOTE_NV_TKINFO"
	.tkinfo
        /*0018*/ 	.word	0x00000002
        /*0030*/ 	.string	""
        /*0030*/ 	.string	"ptxas"
        /*0030*/ 	.string	"Cuda compilation tools, release 13.0, V13.0.88"
        /*0030*/ 	.string	"Build cuda_13.0.r13.0/compiler.36424714_0"
        /*0030*/ 	.string	"-arch sm_100 -m 64 "



//--------------------- .note.nv.cuinfo           --------------------------
	.section	.note.nv.cuinfo,"",@"SHT_NOTE"
	.sectionflags	@"SHF_NOTE_NV_CUINFO"
        /*0018*/ 	.short	0x0002
        /*001a*/ 	.short	0x0064
        /*001c*/ 	.short	0x0082
	.zero		2


//--------------------- .nv.info                  --------------------------
	.section	.nv.info,"",@"SHT_CUDA_INFO"
	.align	4


	//----- nvinfo : EIATTR_REGCOUNT
	.align		4
        /*0000*/ 	.byte	0x04, 0x2f
        /*0002*/ 	.short	(.L_1 - .L_0)
	.align		4
.L_0:
        /*0004*/ 	.word	index@(_Z17addMatricesKernelPfS_S_jj)
        /*0008*/ 	.word	0x0000000c


	//----- nvinfo : EIATTR_FRAME_SIZE
	.align		4
.L_1:
        /*000c*/ 	.byte	0x04, 0x11
        /*000e*/ 	.short	(.L_3 - .L_2)
	.align		4
.L_2:
        /*0010*/ 	.word	index@(_Z17addMatricesKernelPfS_S_jj)
        /*0014*/ 	.word	0x00000000


	//----- nvinfo : EIATTR_MIN_STACK_SIZE
	.align		4
.L_3:
        /*0018*/ 	.byte	0x04, 0x12
        /*001a*/ 	.short	(.L_5 - .L_4)
	.align		4
.L_4:
        /*001c*/ 	.word	index@(_Z17addMatricesKernelPfS_S_jj)
        /*0020*/ 	.word	0x00000000
.L_5:


//--------------------- .nv.compat                --------------------------
	.section	.nv.compat,"",@"SHT_CUDA_COMPAT_INFO"
	.align	4
        /*0000*/ 	.byte	0x02, 0x09, 0x00, 0x00, 0x02, 0x02, 0x01, 0x00, 0x02, 0x05, 0x05, 0x00, 0x03, 0x07, 0x01, 0x01
        /*0010*/ 	.byte	0x02, 0x03, 0x00, 0x00, 0x02, 0x06, 0x01, 0x00, 0x04, 0x0b, 0x08, 0x00, 0x09, 0x00, 0x00, 0x00
        /*0020*/ 	.byte	0x00, 0x00, 0x00, 0x00


//--------------------- .nv.info._Z17addMatricesKernelPfS_S_jj --------------------------
	.section	.nv.info._Z17addMatricesKernelPfS_S_jj,"",@"SHT_CUDA_INFO"
	.sectionflags	@""
	.align	4


	//----- nvinfo : EIATTR_CUDA_API_VERSION
	.align		4
        /*0000*/ 	.byte	0x04, 0x37
        /*0002*/ 	.short	(.L_7 - .L_6)
.L_6:
        /*0004*/ 	.word	0x00000082


	//----- nvinfo : EIATTR_KPARAM_INFO
	.align		4
.L_7:
        /*0008*/ 	.byte	0x04, 0x17
        /*000a*/ 	.short	(.L_9 - .L_8)
.L_8:
        /*000c*/ 	.word	0x00000000
        /*0010*/ 	.short	0x0004
        /*0012*/ 	.short	0x001c
        /*0014*/ 	.byte	0x00, 0xf0, 0x11, 0x00


	//----- nvinfo : EIATTR_KPARAM_INFO
	.align		4
.L_9:
        /*0018*/ 	.byte	0x04, 0x17
        /*001a*/ 	.short	(.L_11 - .L_10)
.L_10:
        /*001c*/ 	.word	0x00000000
        /*0020*/ 	.short	0x0003
        /*0022*/ 	.short	0x0018
        /*0024*/ 	.byte	0x00, 0xf0, 0x11, 0x00


	//----- nvinfo : EIATTR_KPARAM_INFO
	.align		4
.L_11:
        /*0028*/ 	.byte	0x04, 0x17
        /*002a*/ 	.short	(.L_13 - .L_12)
.L_12:
        /*002c*/ 	.word	0x00000000
        /*0030*/ 	.short	0x0002
        /*0032*/ 	.short	0x0010
        /*0034*/ 	.byte	0x00, 0xf5, 0x21, 0x00


	//----- nvinfo : EIATTR_KPARAM_INFO
	.align		4
.L_13:
        /*0038*/ 	.byte	0x04, 0x17
        /*003a*/ 	.short	(.L_15 - .L_14)
.L_14:
        /*003c*/ 	.word	0x00000000
        /*0040*/ 	.short	0x0001
        /*0042*/ 	.short	0x0008
        /*0044*/ 	.byte	0x00, 0xf5, 0x21, 0x00


	//----- nvinfo : EIATTR_KPARAM_INFO
	.align		4
.L_15:
        /*0048*/ 	.byte	0x04, 0x17
        /*004a*/ 	.short	(.L_17 - .L_16)
.L_16:
        /*004c*/ 	.word	0x00000000
        /*0050*/ 	.short	0x0000
        /*0052*/ 	.short	0x0000
        /*0054*/ 	.byte	0x00, 0xf5, 0x21, 0x00


	//----- nvinfo : EIATTR_SPARSE_MMA_MASK
	.align		4
.L_17:
        /*0058*/ 	.byte	0x03, 0x50
        /*005a*/ 	.short	0x0000


	//----- nvinfo : EIATTR_MAXREG_COUNT
	.align		4
        /*005c*/ 	.byte	0x03, 0x1b
        /*005e*/ 	.short	0x00ff


	//----- nvinfo : EIATTR_MERCURY_ISA_VERSION
	.align		4
        /*0060*/ 	.byte	0x03, 0x5f
        /*0062*/ 	.short	0x0101


	//----- nvinfo : EIATTR_VRC_CTA_INIT_COUNT
	.align		4
        /*0064*/ 	.byte	0x02, 0x4a
	.zero		1
	.zero		1


	//----- nvinfo : EIATTR_EXIT_INSTR_OFFSETS
	.align		4
        /*0068*/ 	.byte	0x04, 0x1c
        /*006a*/ 	.short	(.L_19 - .L_18)


	//   ....[0]....
.L_18:
        /*006c*/ 	.word	0x00000160


	//----- nvinfo : EIATTR_CBANK_PARAM_SIZE
	.align		4
.L_19:
        /*0070*/ 	.byte	0x03, 0x19
        /*0072*/ 	.short	0x0020


	//----- nvinfo : EIATTR_PARAM_CBANK
	.align		4
        /*0074*/ 	.byte	0x04, 0x0a
        /*0076*/ 	.short	(.L_21 - .L_20)
	.align		4
.L_20:
        /*0078*/ 	.word	index@(.nv.constant0._Z17addMatricesKernelPfS_S_jj)
        /*007c*/ 	.short	0x0380
        /*007e*/ 	.short	0x0020


	//----- nvinfo : EIATTR_SW_WAR
	.align		4
.L_21:
        /*0080*/ 	.byte	0x04, 0x36
        /*0082*/ 	.short	(.L_23 - .L_22)
.L_22:
        /*0084*/ 	.word	0x00000008
.L_23:


//--------------------- .nv.callgraph             --------------------------
	.section	.nv.callgraph,"",@"SHT_CUDA_CALLGRAPH"
	.align	4
	.sectionentsize	8
	.align		4
        /*0000*/ 	.word	0x00000000
	.align		4
        /*0004*/ 	.word	0xffffffff
	.align		4
        /*0008*/ 	.word	0x00000000
	.align		4
        /*000c*/ 	.word	0xfffffffe
	.align		4
        /*0010*/ 	.word	0x00000000
	.align		4
        /*0014*/ 	.word	0xfffffffd
	.align		4
        /*0018*/ 	.word	0x00000000
	.align		4
        /*001c*/ 	.word	0xfffffffc


//--------------------- .text._Z17addMatricesKernelPfS_S_jj --------------------------
	.section	.text._Z17addMatricesKernelPfS_S_jj,"ax",@progbits
	.align	128
        .global         _Z17addMatricesKernelPfS_S_jj
        .type           _Z17addMatricesKernelPfS_S_jj,@function
        .size           _Z17addMatricesKernelPfS_S_jj,(.L_x_1 - _Z17addMatricesKernelPfS_S_jj)
        .other          _Z17addMatricesKernelPfS_S_jj,@"STO_CUDA_ENTRY STV_DEFAULT"
_Z17addMatricesKernelPfS_S_jj:
.text._Z17addMatricesKernelPfS_S_jj:
[----:B------:R-:W-:Y:S01]  /*0000*/  LDC R1, c[0x0][0x37c] ;  /* 0x0000df00ff017b82 */ /* 0x000fe20000000800 */
[----:B------:R-:W0:Y:S07]  /*0010*/  S2R R7, SR_TID.X ;  /* 0x0000000000077919 */ /* 0x000e2e0000002100 */
[----:B------:R-:W0:Y:S01]  /*0020*/  S2UR UR6, SR_CTAID.X ;  /* 0x00000000000679c3 */ /* 0x000e220000002500 */
[----:B------:R-:W1:Y:S01]  /*0030*/  LDCU UR8, c[0x0][0x398] ;  /* 0x00007300ff0877ac */ /* 0x000e620008000800 */
[----:B------:R-:W2:Y:S01]  /*0040*/  S2R R9, SR_TID.Y ;  /* 0x0000000000097919 */ /* 0x000ea20000002200 */
[----:B------:R-:W3:Y:S05]  /*0050*/  LDCU.64 UR4, c[0x0][0x358] ;  /* 0x00006b00ff0477ac */ /* 0x000eea0008000a00 */
[----:B------:R-:W0:Y:S08]  /*0060*/  LDC R0, c[0x0][0x360] ;  /* 0x0000d800ff007b82 */ /* 0x000e300000000800 */
[----:B------:R-:W2:Y:S08]  /*0070*/  S2UR UR7, SR_CTAID.Y ;  /* 0x00000000000779c3 */ /* 0x000eb00000002600 */
[----:B------:R-:W2:Y:S08]  /*0080*/  LDC R6, c[0x0][0x364] ;  /* 0x0000d900ff067b82 */ /* 0x000eb00000000800 */
[----:B------:R-:W4:Y:S01]  /*0090*/  LDC.64 R2, c[0x0][0x388] ;  /* 0x0000e200ff027b82 */ /* 0x000f220000000a00 */
[----:B0-----:R-:W-:-:S07]  /*00a0*/  IMAD R0, R0, UR6, R7 ;  /* 0x0000000600007c24 */ /* 0x001fce000f8e0207 */
[----:B------:R-:W0:Y:S01]  /*00b0*/  LDC.64 R4, c[0x0][0x390] ;  /* 0x0000e400ff047b82 */ /* 0x000e220000000a00 */
[----:B--2---:R-:W-:-:S04]  /*00c0*/  IMAD R7, R6, UR7, R9 ;  /* 0x0000000706077c24 */ /* 0x004fc8000f8e0209 */
[----:B-1----:R-:W-:-:S03]  /*00d0*/  IMAD R9, R7, UR8, R0 ;  /* 0x0000000807097c24 */ /* 0x002fc6000f8e0200 */
[----:B------:R-:W1:Y:S01]  /*00e0*/  LDC.64 R6, c[0x0][0x380] ;  /* 0x0000e000ff067b82 */ /* 0x000e620000000a00 */
[----:B----4-:R-:W-:-:S06]  /*00f0*/  IMAD.WIDE.U32 R2, R9, 0x4, R2 ;  /* 0x0000000409027825 */ /* 0x010fcc00078e0002 */
[----:B---3--:R-:W2:Y:S01]  /*0100*/  LDG.E R2, desc[UR4][R2.64] ;  /* 0x0000000402027981 */ /* 0x008ea2000c1e1900 */
[----:B0-----:R-:W-:-:S06]  /*0110*/  IMAD.WIDE.U32 R4, R9, 0x4, R4 ;  /* 0x0000000409047825 */ /* 0x001fcc00078e0004 */
[----:B------:R-:W2:Y:S01]  /*0120*/  LDG.E R5, desc[UR4][R4.64] ;  /* 0x0000000404057981 */ /* 0x000ea2000c1e1900 */
[----:B-1----:R-:W-:-:S04]  /*0130*/  IMAD.WIDE.U32 R6, R9, 0x4, R6 ;  /* 0x0000000409067825 */ /* 0x002fc800078e0006 */
[----:B--2---:R-:W-:-:S05]  /*0140*/  FADD R9, R2, R5 ;  /* 0x0000000502097221 */ /* 0x004fca0000000000 */
[----:B------:R-:W-:Y:S01]  /*0150*/  STG.E desc[UR4][R6.64], R9 ;  /* 0x0000000906007986 */ /* 0x000fe2000c101904 */
[----:B------:R-:W-:Y:S05]  /*0160*/  EXIT ;  /* 0x000000000000794d */ /* 0x000fea0003800000 */
.L_x_0:
[----:B------:R-:W-:-:S00]  /*0170*/  BRA `(.L_x_0) ;  /* 0xfffffffc00fc7947 */ /* 0x000fc0000383ffff */
[----:B------:R-:W-:-:S00]  /*0180*/  NOP ;  /* 0x0000000000007918 */ /* 0x000fc00000000000 */
[----:B------:R-:W-:-:S00]  /*0190*/  NOP ;  /* 0x0000000000007918 */ /* 0x000fc00000000000 */
[----:B------:R-:W-:-:S00]  /*01a0*/  NOP ;  /* 0x0000000000007918 */ /* 0x000fc00000000000 */
[----:B------:R-:W-:-:S00]  /*01b0*/  NOP ;  /* 0x0000000000007918 */ /* 0x000fc00000000000 */
[----:B------:R-:W-:-:S00]  /*01c0*/  NOP ;  /* 0x0000000000007918 */ /* 0x000fc00000000000 */
[----:B------:R-:W-:-:S00]  /*01d0*/  NOP ;  /* 0x0000000000007918 */ /* 0x000fc00000000000 */
[----:B------:R-:W-:-:S00]  /*01e0*/  NOP ;  /* 0x0000000000007918 */ /* 0x000fc00000000000 */
[----:B------:R-:W-:-:S00]  /*01f0*/  NOP ;  /* 0x0000000000007918 */ /* 0x000fc00000000000 */
.L_x_1:


//--------------------- .nv.shared.reserved.0     --------------------------
	.section	.nv.shared.reserved.0,"aw",@nobits
	.weak		__nv_reservedSMEM_offset_0_alias
	.size		__nv_reservedSMEM_offset_0_alias, 0, 64
	.other		__nv_reservedSMEM_offset_0_alias,@"STO_CUDA_RESERVED_SHARED STV_DEFAULT"
__nv_reservedSMEM_offset_0_alias:
	.zero		0
	.zero		64


//--------------------- .nv.constant0._Z17addMatricesKernelPfS_S_jj --------------------------
	.section	.nv.constant0._Z17addMatricesKernelPfS_S_jj,"a",@progbits
	.sectionflags	@""
	.align	4
.nv.constant0._Z17addMatricesKernelPfS_S_jj:
	.zero		928


//--------------------- SYMBOLS --------------------------

	.type		.nv.reservedSmem.offset0,@object
	.size		.nv.reservedSmem.offset0,0x4
